//
// Generated by NVIDIA NVVM Compiler
//
// Compiler Build ID: CL-36424714
// Cuda compilation tools, release 13.0, V13.0.88
// Based on NVVM 20.0.0
//

.version 9.0
.target sm_100
.address_size 64

	// .globl	_Z11vec_add_gpuPfS_S_i

.visible .entry _Z11vec_add_gpuPfS_S_i(
	.param .u64 .ptr .align 1 _Z11vec_add_gpuPfS_S_i_param_0,
	.param .u64 .ptr .align 1 _Z11vec_add_gpuPfS_S_i_param_1,
	.param .u64 .ptr .align 1 _Z11vec_add_gpuPfS_S_i_param_2,
	.param .u32 _Z11vec_add_gpuPfS_S_i_param_3
)
{
	.reg .pred 	%p<2>;
	.reg .b32 	%r<6>;
	.reg .b32 	%f<4>;
	.reg .b64 	%rd<11>;

	ld.param.u64 	%rd1, [_Z11vec_add_gpuPfS_S_i_param_0];
	ld.param.u64 	%rd2, [_Z11vec_add_gpuPfS_S_i_param_1];
	ld.param.u64 	%rd3, [_Z11vec_add_gpuPfS_S_i_param_2];
	ld.param.u32 	%r2, [_Z11vec_add_gpuPfS_S_i_param_3];
	mov.u32 	%r3, %ctaid.x;
	mov.u32 	%r4, %ntid.x;
	mov.u32 	%r5, %tid.x;
	mad.lo.s32 	%r1, %r3, %r4, %r5;
	setp.ge.s32 	%p1, %r1, %r2;
	@%p1 bra 	$L__BB0_2;
	cvta.to.global.u64 	%rd4, %rd1;
	cvta.to.global.u64 	%rd5, %rd2;
	cvta.to.global.u64 	%rd6, %rd3;
	mul.wide.s32 	%rd7, %r1, 4;
	add.s64 	%rd8, %rd4, %rd7;
	ld.global.f32 	%f1, [%rd8];
	add.s64 	%rd9, %rd5, %rd7;
	ld.global.f32 	%f2, [%rd9];
	add.f32 	%f3, %f1, %f2;
	add.s64 	%rd10, %rd6, %rd7;
	st.global.f32 	[%rd10], %f3;
$L__BB0_2:
	ret;

}


// ===== COMPILED SASS (sm_100) =====

	.target	sm_100

	.elftype	@"ET_EXEC"


//--------------------- .note.nv.tkinfo           --------------------------
	.section	.note.nv.tkinfo,"",@"SHT_NOTE"
	.sectionflags	@"SHF_NOTE_NV_TKINFO"
	.tkinfo
        /*0018*/ 	.word	0x00000002
        /*0030*/ 	.string	""
        /*0030*/ 	.string	"ptxas"
        /*0030*/ 	.string	"Cuda compilation tools, release 13.0, V13.0.88"
        /*0030*/ 	.string	"Build cuda_13.0.r13.0/compiler.36424714_0"
        /*0030*/ 	.string	"-arch sm_100 -m 64 "



//--------------------- .note.nv.cuinfo           --------------------------
	.section	.note.nv.cuinfo,"",@"SHT_NOTE"
	.sectionflags	@"SHF_NOTE_NV_CUINFO"
        /*0018*/ 	.short	0x0002
        /*001a*/ 	.short	0x0064
        /*001c*/ 	.short	0x0082
	.zero		2


//--------------------- .nv.info                  --------------------------
	.section	.nv.info,"",@"SHT_CUDA_INFO"
	.align	4


	//----- nvinfo : EIATTR_REGCOUNT
	.align		4
        /*0000*/ 	.byte	0x04, 0x2f
        /*0002*/ 	.short	(.L_1 - .L_0)
	.align		4
.L_0:
        /*0004*/ 	.word	index@(_Z11vec_add_gpuPfS_S_i)
        /*0008*/ 	.word	0x0000000c


	//----- nvinfo : EIATTR_FRAME_SIZE
	.align		4
.L_1:
        /*000c*/ 	.byte	0x04, 0x11
        /*000e*/ 	.short	(.L_3 - .L_2)
	.align		4
.L_2:
        /*0010*/ 	.word	index@(_Z11vec_add_gpuPfS_S_i)
        /*0014*/ 	.word	0x00000000


	//----- nvinfo : EIATTR_MIN_STACK_SIZE
	.align		4
.L_3:
        /*0018*/ 	.byte	0x04, 0x12
        /*001a*/ 	.short	(.L_5 - .L_4)
	.align		4
.L_4:
        /*001c*/ 	.word	index@(_Z11vec_add_gpuPfS_S_i)
        /*0020*/ 	.word	0x00000000
.L_5:


//--------------------- .nv.compat                --------------------------
	.section	.nv.compat,"",@"SHT_CUDA_COMPAT_INFO"
	.align	4
        /*0000*/ 	.byte	0x02, 0x09, 0x00, 0x00, 0x02, 0x02, 0x01, 0x00, 0x02, 0x05, 0x05, 0x00, 0x03, 0x07, 0x01, 0x01
        /*0010*/ 	.byte	0x02, 0x03, 0x00, 0x00, 0x02, 0x06, 0x01, 0x00, 0x04, 0x0b, 0x08, 0x00, 0x09, 0x00, 0x00, 0x00
        /*0020*/ 	.byte	0x00, 0x00, 0x00, 0x00


//--------------------- .nv.info._Z11vec_add_gpuPfS_S_i --------------------------
	.section	.nv.info._Z11vec_add_gpuPfS_S_i,"",@"SHT_CUDA_INFO"
	.sectionflags	@""
	.align	4


	//----- nvinfo : EIATTR_CUDA_API_VERSION
	.align		4
        /*0000*/ 	.byte	0x04, 0x37
        /*0002*/ 	.short	(.L_7 - .L_6)
.L_6:
        /*0004*/ 	.word	0x00000082


	//----- nvinfo : EIATTR_KPARAM_INFO
	.align		4
.L_7:
        /*0008*/ 	.byte	0x04, 0x17
        /*000a*/ 	.short	(.L_9 - .L_8)
.L_8:
        /*000c*/ 	.word	0x00000000
        /*0010*/ 	.short	0x0003
        /*0012*/ 	.short	0x0018
        /*0014*/ 	.byte	0x00, 0xf0, 0x11, 0x00


	//----- nvinfo : EIATTR_KPARAM_INFO
	.align		4
.L_9:
        /*0018*/ 	.byte	0x04, 0x17
        /*001a*/ 	.short	(.L_11 - .L_10)
.L_10:
        /*001c*/ 	.word	0x00000000
        /*0020*/ 	.short	0x0002
        /*0022*/ 	.short	0x0010
        /*0024*/ 	.byte	0x00, 0xf5, 0x21, 0x00


	//----- nvinfo : EIATTR_KPARAM_INFO
	.align		4
.L_11:
        /*0028*/ 	.byte	0x04, 0x17
        /*002a*/ 	.short	(.L_13 - .L_12)
.L_12:
        /*002c*/ 	.word	0x00000000
        /*0030*/ 	.short	0x0001
        /*0032*/ 	.short	0x0008
        /*0034*/ 	.byte	0x00, 0xf5, 0x21, 0x00


	//----- nvinfo : EIATTR_KPARAM_INFO
	.align		4
.L_13:
        /*0038*/ 	.byte	0x04, 0x17
        /*003a*/ 	.short	(.L_15 - .L_14)
.L_14:
        /*003c*/ 	.word	0x00000000
        /*0040*/ 	.short	0x0000
        /*0042*/ 	.short	0x0000
        /*0044*/ 	.byte	0x00, 0xf5, 0x21, 0x00


	//----- nvinfo : EIATTR_SPARSE_MMA_MASK
	.align		4
.L_15:
        /*0048*/ 	.byte	0x03, 0x50
        /*004a*/ 	.short	0x0000


	//----- nvinfo : EIATTR_MAXREG_COUNT
	.align		4
        /*004c*/ 	.byte	0x03, 0x1b
        /*004e*/ 	.short	0x00ff


	//----- nvinfo : EIATTR_MERCURY_ISA_VERSION
	.align		4
        /*0050*/ 	.byte	0x03, 0x5f
        /*0052*/ 	.short	0x0101


	//----- nvinfo : EIATTR_VRC_CTA_INIT_COUNT
	.align		4
        /*0054*/ 	.byte	0x02, 0x4a
	.zero		1
	.zero		1


	//----- nvinfo : EIATTR_EXIT_INSTR_OFFSETS
	.align		4
        /*0058*/ 	.byte	0x04, 0x1c
        /*005a*/ 	.short	(.L_17 - .L_16)


	//   ....[0]....
.L_16:
        /*005c*/ 	.word	0x00000070


	//   ....[1]....
        /*0060*/ 	.word	0x00000130


	//----- nvinfo : EIATTR_CBANK_PARAM_SIZE
	.align		4
.L_17:
        /*0064*/ 	.byte	0x03, 0x19
        /*0066*/ 	.short	0x001c


	//----- nvinfo : EIATTR_PARAM_CBANK
	.align		4
        /*0068*/ 	.byte	0x04, 0x0a
        /*006a*/ 	.short	(.L_19 - .L_18)
	.align		4
.L_18:
        /*006c*/ 	.word	index@(.nv.constant0._Z11vec_add_gpuPfS_S_i)
        /*0070*/ 	.short	0x0380
        /*0072*/ 	.short	0x001c


	//----- nvinfo : EIATTR_SW_WAR
	.align		4
.L_19:
        /*0074*/ 	.byte	0x04, 0x36
        /*0076*/ 	.short	(.L_21 - .L_20)
.L_20:
        /*0078*/ 	.word	0x00000008
.L_21:


//--------------------- .nv.callgraph             --------------------------
	.section	.nv.callgraph,"",@"SHT_CUDA_CALLGRAPH"
	.align	4
	.sectionentsize	8
	.align		4
        /*0000*/ 	.word	0x00000000
	.align		4
        /*0004*/ 	.word	0xffffffff
	.align		4
        /*0008*/ 	.word	0x00000000
	.align		4
        /*000c*/ 	.word	0xfffffffe
	.align		4
        /*0010*/ 	.word	0x00000000
	.align		4
        /*0014*/ 	.word	0xfffffffd
	.align		4
        /*0018*/ 	.word	0x00000000
	.align		4
        /*001c*/ 	.word	0xfffffffc


//--------------------- .text._Z11vec_add_gpuPfS_S_i --------------------------
	.section	.text._Z11vec_add_gpuPfS_S_i,"ax",@progbits
	.align	128
        .global         _Z11vec_add_gpuPfS_S_i
        .type           _Z11vec_add_gpuPfS_S_i,@function
        .size           _Z11vec_add_gpuPfS_S_i,(.L_x_1 - _Z11vec_add_gpuPfS_S_i)
        .other          _Z11vec_add_gpuPfS_S_i,@"STO_CUDA_ENTRY STV_DEFAULT"
_Z11vec_add_gpuPfS_S_i:
.text._Z11vec_add_gpuPfS_S_i:
[----:B------:R-:W-:Y:S01]  /*0000*/  LDC R1, c[0x0][0x37c] ;  /* 0x0000df00ff017b82 */ /* 0x000fe20000000800 */
[----:B------:R-:W0:Y:S07]  /*0010*/  S2R R0, SR_TID.X ;  /* 0x0000000000007919 */ /* 0x000e2e0000002100 */
[----:B------:R-:W0:Y:S01]  /*0020*/  S2UR UR4, SR_CTAID.X ;  /* 0x00000000000479c3 */ /* 0x000e220000002500 */
[----:B------:R-:W1:Y:S07]  /*0030*/  LDCU UR5, c[0x0][0x398] ;  /* 0x00007300ff0577ac */ /* 0x000e6e0008000800 */
[----:B------:R-:W0:Y:S02]  /*0040*/  LDC R9, c[0x0][0x360] ;  /* 0x0000d800ff097b82 */ /* 0x000e240000000800 */
[----:B0-----:R-:W-:-:S05]  /*0050*/  IMAD R9, R9, UR4, R0 ;  /* 0x0000000409097c24 */ /* 0x001fca000f8e0200 */
[----:B-1----:R-:W-:-:S13]  /*0060*/  ISETP.GE.AND P0, PT, R9, UR5, PT ;  /* 0x0000000509007c0c */ /* 0x002fda000bf06270 */
[----:B------:R-:W-:Y:S05]  /*0070*/  @P0 EXIT ;  /* 0x000000000000094d */ /* 0x000fea0003800000 */
[----:B------:R-:W0:Y:S01]  /*0080*/  LDC.64 R2, c[0x0][0x380] ;  /* 0x0000e000ff027b82 */ /* 0x000e220000000a00 */
[----:B------:R-:W1:Y:S07]  /*0090*/  LDCU.64 UR4, c[0x0][0x358] ;  /* 0x00006b00ff0477ac */ /* 0x000e6e0008000a00 */
[----:B------:R-:W2:Y:S08]  /*00a0*/  LDC.64 R4, c[0x0][0x388] ;  /* 0x0000e200ff047b82 */ /* 0x000eb00000000a00 */
[----:B------:R-:W3:Y:S01]  /*00b0*/  LDC.64 R6, c[0x0][0x390] ;  /* 0x0000e400ff067b82 */ /* 0x000ee20000000a00 */
[----:B0-----:R-:W-:-:S06]  /*00c0*/  IMAD.WIDE R2, R9, 0x4, R2 ;  /* 0x0000000409027825 */ /* 0x001fcc00078e0202 */
[----:B-1----:R-:W4:Y:S01]  /*00d0*/  LDG.E R2, desc[UR4][R2.64] ;  /* 0x0000000402027981 */ /* 0x002f22000c1e1900 */
[----:B--2---:R-:W-:-:S06]  /*00e0*/  IMAD.WIDE R4, R9, 0x4, R4 ;  /* 0x0000000409047825 */ /* 0x004fcc00078e0204 */
[----:B------:R-:W4:Y:S01]  /*00f0*/  LDG.E R5, desc[UR4][R4.64] ;  /* 0x0000000404057981 */ /* 0x000f22000c1e1900 */
[----:B---3--:R-:W-:-:S04]  /*0100*/  IMAD.WIDE R6, R9, 0x4, R6 ;  /* 0x0000000409067825 */ /* 0x008fc800078e0206 */
[----:B----4-:R-:W-:-:S05]  /*0110*/  FADD R9, R2, R5 ;  /* 0x0000000502097221 */ /* 0x010fca0000000000 */
[----:B------:R-:W-:Y:S01]  /*0120*/  STG.E desc[UR4][R6.64], R9 ;  /* 0x0000000906007986 */ /* 0x000fe2000c101904 */
[----:B------:R-:W-:Y:S05]  /*0130*/  EXIT ;  /* 0x000000000000794d */ /* 0x000fea0003800000 */
.L_x_0:
[----:B------:R-:W-:-:S00]  /*0140*/  BRA `(.L_x_0) ;  /* 0xfffffffc00fc7947 */ /* 0x000fc0000383ffff */
[----:B------:R-:W-:-:S00]  /*0150*/  NOP ;  /* 0x0000000000007918 */ /* 0x000fc00000000000 */
        /* <DEDUP_REMOVED lines=10> */
.L_x_1:


//--------------------- .nv.shared.reserved.0     --------------------------
	.section	.nv.shared.reserved.0,"aw",@nobits
	.weak		__nv_reservedSMEM_offset_0_alias
	.size		__nv_reservedSMEM_offset_0_alias, 0, 64
	.other		__nv_reservedSMEM_offset_0_alias,@"STO_CUDA_RESERVED_SHARED STV_DEFAULT"
__nv_reservedSMEM_offset_0_alias:
	.zero		0
	.zero		64


//--------------------- .nv.constant0._Z11vec_add_gpuPfS_S_i --------------------------
	.section	.nv.constant0._Z11vec_add_gpuPfS_S_i,"a",@progbits
	.sectionflags	@""
	.align	4
.nv.constant0._Z11vec_add_gpuPfS_S_i:
	.zero		924


//--------------------- SYMBOLS --------------------------

	.type		.nv.reservedSmem.offset0,@object
	.size		.nv.reservedSmem.offset0,0x4
